//
// Generated by NVIDIA NVVM Compiler
//
// Compiler Build ID: CL-36424714
// Cuda compilation tools, release 13.0, V13.0.88
// Based on NVVM 20.0.0
//

.version 9.0
.target sm_100
.address_size 64

	// .globl	lut_persistent_kernel
.const .align 2 .b8 ROT_D3_LUT_PERSIST[512];
.global .align 8 .b8 g_state[48];

.visible .entry lut_persistent_kernel()
{
	.reg .pred 	%p<4>;
	.reg .b16 	%rs<19>;
	.reg .b32 	%r<17>;
	.reg .b64 	%rd<15>;

	ld.global.u64 	%rd1, [g_state+32];
	ld.u32 	%r15, [%rd1];
	ld.global.u64 	%rd2, [g_state+40];
	atom.or.b32 	%r5, [%rd2], 0;
	setp.eq.s32 	%p1, %r5, 0;
	@%p1 bra 	$L__BB0_6;
	mov.u64 	%rd8, ROT_D3_LUT_PERSIST;
$L__BB0_2:
	ld.global.u64 	%rd3, [g_state+24];
	// begin inline asm
	ld.global.cg.s32 %r6, [%rd3];
	// end inline asm
	setp.ne.s32 	%p2, %r15, %r6;
	@%p2 bra 	$L__BB0_4;
	mov.b32 	%r13, 64;
	// begin inline asm
	nanosleep.u32 %r13;
	// end inline asm
	bra.uni 	$L__BB0_5;
$L__BB0_4:
	ld.global.u32 	%r7, [g_state+16];
	add.s32 	%r8, %r7, -1;
	and.b32  	%r9, %r8, %r15;
	ld.global.u64 	%rd4, [g_state];
	cvt.s64.s32 	%rd5, %r9;
	add.s64 	%rd6, %rd4, %rd5;
	ld.u8 	%r10, [%rd6];
	mul.wide.u32 	%rd7, %r10, 2;
	add.s64 	%rd9, %rd8, %rd7;
	ld.const.u16 	%rs1, [%rd9];
	mul.lo.s32 	%r11, %r9, 9;
	cvt.s64.s32 	%rd10, %r11;
	ld.global.u64 	%rd11, [g_state+8];
	and.b16  	%rs2, %rs1, 128;
	and.b16  	%rs3, %rs1, 1;
	add.s64 	%rd12, %rd11, %rd10;
	st.u8 	[%rd12], %rs3;
	shr.u16 	%rs4, %rs1, 1;
	and.b16  	%rs5, %rs4, 1;
	st.u8 	[%rd12+1], %rs5;
	shr.u16 	%rs6, %rs1, 2;
	and.b16  	%rs7, %rs6, 1;
	st.u8 	[%rd12+2], %rs7;
	shr.u16 	%rs8, %rs1, 3;
	and.b16  	%rs9, %rs8, 1;
	st.u8 	[%rd12+3], %rs9;
	shr.u16 	%rs10, %rs1, 4;
	and.b16  	%rs11, %rs10, 1;
	st.u8 	[%rd12+4], %rs11;
	shr.u16 	%rs12, %rs1, 5;
	and.b16  	%rs13, %rs12, 1;
	st.u8 	[%rd12+5], %rs13;
	shr.u16 	%rs14, %rs1, 6;
	and.b16  	%rs15, %rs14, 1;
	st.u8 	[%rd12+6], %rs15;
	shr.u16 	%rs16, %rs2, 7;
	st.u8 	[%rd12+7], %rs16;
	shr.u16 	%rs17, %rs1, 8;
	and.b16  	%rs18, %rs17, 1;
	st.u8 	[%rd12+8], %rs18;
	membar.sys;
	ld.global.u64 	%rd13, [g_state+32];
	add.s32 	%r15, %r15, 1;
	atom.exch.b32 	%r12, [%rd13], %r15;
$L__BB0_5:
	ld.global.u64 	%rd14, [g_state+40];
	atom.or.b32 	%r14, [%rd14], 0;
	setp.ne.s32 	%p3, %r14, 0;
	@%p3 bra 	$L__BB0_2;
$L__BB0_6:
	ret;

}


// ===== COMPILED SASS (sm_100) =====

	.target	sm_100

	.elftype	@"ET_EXEC"


//--------------------- .note.nv.tkinfo           --------------------------
	.section	.note.nv.tkinfo,"",@"SHT_NOTE"
	.sectionflags	@"SHF_NOTE_NV_TKINFO"
	.tkinfo
        /*0018*/ 	.word	0x00000002
        /*0030*/ 	.string	""
        /*0030*/ 	.string	"ptxas"
        /*0030*/ 	.string	"Cuda compilation tools, release 13.0, V13.0.88"
        /*0030*/ 	.string	"Build cuda_13.0.r13.0/compiler.36424714_0"
        /*0030*/ 	.string	"-arch sm_100 -m 64 "



//--------------------- .note.nv.cuinfo           --------------------------
	.section	.note.nv.cuinfo,"",@"SHT_NOTE"
	.sectionflags	@"SHF_NOTE_NV_CUINFO"
        /*0018*/ 	.short	0x0002
        /*001a*/ 	.short	0x0064
        /*001c*/ 	.short	0x0082
	.zero		2


//--------------------- .nv.info                  --------------------------
	.section	.nv.info,"",@"SHT_CUDA_INFO"
	.align	4


	//----- nvinfo : EIATTR_REGCOUNT
	.align		4
        /*0000*/ 	.byte	0x04, 0x2f
        /*0002*/ 	.short	(.L_3 - .L_2)
	.align		4
.L_2:
        /*0004*/ 	.word	index@(lut_persistent_kernel)
        /*0008*/ 	.word	0x00000014


	//----- nvinfo : EIATTR_FRAME_SIZE
	.align		4
.L_3:
        /*000c*/ 	.byte	0x04, 0x11
        /*000e*/ 	.short	(.L_5 - .L_4)
	.align		4
.L_4:
        /*0010*/ 	.word	index@(lut_persistent_kernel)
        /*0014*/ 	.word	0x00000000


	//----- nvinfo : EIATTR_MIN_STACK_SIZE
	.align		4
.L_5:
        /*0018*/ 	.byte	0x04, 0x12
        /*001a*/ 	.short	(.L_7 - .L_6)
	.align		4
.L_6:
        /*001c*/ 	.word	index@(lut_persistent_kernel)
        /*0020*/ 	.word	0x00000000
.L_7:


//--------------------- .nv.compat                --------------------------
	.section	.nv.compat,"",@"SHT_CUDA_COMPAT_INFO"
	.align	4
        /*0000*/ 	.byte	0x02, 0x09, 0x00, 0x00, 0x02, 0x02, 0x01, 0x00, 0x02, 0x05, 0x05, 0x00, 0x03, 0x07, 0x01, 0x01
        /*0010*/ 	.byte	0x02, 0x03, 0x00, 0x00, 0x02, 0x06, 0x01, 0x00, 0x04, 0x0b, 0x08, 0x00, 0x09, 0x00, 0x00, 0x00
        /*0020*/ 	.byte	0x00, 0x00, 0x00, 0x00


//--------------------- .nv.info.lut_persistent_kernel --------------------------
	.section	.nv.info.lut_persistent_kernel,"",@"SHT_CUDA_INFO"
	.sectionflags	@""
	.align	4


	//----- nvinfo : EIATTR_CUDA_API_VERSION
	.align		4
        /*0000*/ 	.byte	0x04, 0x37
        /*0002*/ 	.short	(.L_9 - .L_8)
.L_8:
        /*0004*/ 	.word	0x00000082


	//----- nvinfo : EIATTR_SPARSE_MMA_MASK
	.align		4
.L_9:
        /*0008*/ 	.byte	0x03, 0x50
        /*000a*/ 	.short	0x0000


	//----- nvinfo : EIATTR_MAXREG_COUNT
	.align		4
        /*000c*/ 	.byte	0x03, 0x1b
        /*000e*/ 	.short	0x00ff


	//----- nvinfo : EIATTR_MERCURY_ISA_VERSION
	.align		4
        /*0010*/ 	.byte	0x03, 0x5f
        /*0012*/ 	.short	0x0101


	//----- nvinfo : EIATTR_VRC_CTA_INIT_COUNT
	.align		4
        /*0014*/ 	.byte	0x02, 0x4a
	.zero		1
	.zero		1


	//----- nvinfo : EIATTR_EXIT_INSTR_OFFSETS
	.align		4
        /*0018*/ 	.byte	0x04, 0x1c
        /*001a*/ 	.short	(.L_11 - .L_10)


	//   ....[0]....
.L_10:
        /*001c*/ 	.word	0x00000080


	//   ....[1]....
        /*0020*/ 	.word	0x00000440


	//----- nvinfo : EIATTR_CRS_STACK_SIZE
	.align		4
.L_11:
        /*0024*/ 	.byte	0x04, 0x1e
        /*0026*/ 	.short	(.L_13 - .L_12)
.L_12:
        /*0028*/ 	.word	0x00000000


	//----- nvinfo : EIATTR_SW_WAR
	.align		4
.L_13:
        /*002c*/ 	.byte	0x04, 0x36
        /*002e*/ 	.short	(.L_15 - .L_14)
.L_14:
        /*0030*/ 	.word	0x00000008
.L_15:


//--------------------- .nv.callgraph             --------------------------
	.section	.nv.callgraph,"",@"SHT_CUDA_CALLGRAPH"
	.align	4
	.sectionentsize	8
	.align		4
        /*0000*/ 	.word	0x00000000
	.align		4
        /*0004*/ 	.word	0xffffffff
	.align		4
        /*0008*/ 	.word	0x00000000
	.align		4
        /*000c*/ 	.word	0xfffffffe
	.align		4
        /*0010*/ 	.word	0x00000000
	.align		4
        /*0014*/ 	.word	0xfffffffd
	.align		4
        /*0018*/ 	.word	0x00000000
	.align		4
        /*001c*/ 	.word	0xfffffffc


//--------------------- .nv.constant3             --------------------------
	.section	.nv.constant3,"a",@progbits
	.align	2
.nv.constant3:
	.type		ROT_D3_LUT_PERSIST,@object
	.size		ROT_D3_LUT_PERSIST,(.L_0 - ROT_D3_LUT_PERSIST)
ROT_D3_LUT_PERSIST:
	.zero		512
.L_0:


//--------------------- .nv.constant4             --------------------------
	.section	.nv.constant4,"a",@progbits
	.align	8
	.align		8
.nv.constant4:
        /*0000*/ 	.dword	g_state


//--------------------- .text.lut_persistent_kernel --------------------------
	.section	.text.lut_persistent_kernel,"ax",@progbits
	.align	128
        .global         lut_persistent_kernel
        .type           lut_persistent_kernel,@function
        .size           lut_persistent_kernel,(.L_x_5 - lut_persistent_kernel)
        .other          lut_persistent_kernel,@"STO_CUDA_ENTRY STV_DEFAULT"
lut_persistent_kernel:
.text.lut_persistent_kernel:
[----:B------:R-:W-:Y:S08]  /*0000*/  LDC R1, c[0x0][0x37c] ;  /* 0x0000df00ff017b82 */ /* 0x000ff00000000800 */
[----:B------:R-:W0:Y:S01]  /*0010*/  LDC.64 R2, c[0x4][RZ] ;  /* 0x01000000ff027b82 */ /* 0x000e220000000a00 */
[----:B------:R-:W0:Y:S02]  /*0020*/  LDCU.64 UR4, c[0x0][0x358] ;  /* 0x00006b00ff0477ac */ /* 0x000e240008000a00 */
[----:B0-----:R-:W2:Y:S04]  /*0030*/  LDG.E.64 R4, desc[UR4][R2.64+0x20] ;  /* 0x0000200402047981 */ /* 0x001ea8000c1e1b00 */
[----:B------:R-:W3:Y:S04]  /*0040*/  LDG.E.64 R6, desc[UR4][R2.64+0x28] ;  /* 0x0000280402067981 */ /* 0x000ee8000c1e1b00 */
[----:B--2---:R0:W5:Y:S04]  /*0050*/  LD.E R0, desc[UR4][R4.64] ;  /* 0x0000000404007980 */ /* 0x004168000c101900 */
[----:B---3--:R-:W2:Y:S02]  /*0060*/  ATOM.E.OR.STRONG.GPU PT, R6, desc[UR4][R6.64], RZ ;  /* 0x800000ff0606798a */ /* 0x008ea4000b1ef104 */
[----:B--2---:R-:W-:-:S13]  /*0070*/  ISETP.NE.AND P0, PT, R6, RZ, PT ;  /* 0x000000ff0600720c */ /* 0x004fda0003f05270 */
[----:B0-----:R-:W-:Y:S05]  /*0080*/  @!P0 EXIT ;  /* 0x000000000000894d */ /* 0x001fea0003800000 */
.L_x_3:
[----:B------:R-:W2:Y:S04]  /*0090*/  LDG.E.64 R4, desc[UR4][R2.64+0x18] ;  /* 0x0000180402047981 */ /* 0x000ea8000c1e1b00 */
[----:B--2---:R-:W2:Y:S01]  /*00a0*/  LDG.E.STRONG.GPU R5, desc[UR4][R4.64] ;  /* 0x0000000404057981 */ /* 0x004ea2000c1ef900 */
[----:B------:R-:W-:Y:S05]  /*00b0*/  YIELD ;  /* 0x0000000000007946 */ /* 0x000fea0003800000 */
[----:B------:R-:W-:Y:S01]  /*00c0*/  BSSY B0, `(.L_x_0) ;  /* 0x0000033000007945 */ /* 0x000fe20003800000 */
[----:B--2--5:R-:W-:-:S13]  /*00d0*/  ISETP.NE.AND P0, PT, R0, R5, PT ;  /* 0x000000050000720c */ /* 0x024fda0003f05270 */
[----:B------:R-:W-:Y:S05]  /*00e0*/  @P0 BRA `(.L_x_1) ;  /* 0x0000000000080947 */ /* 0x000fea0003800000 */
[----:B------:R-:W-:Y:S05]  /*00f0*/  NANOSLEEP 0x40 ;  /* 0x000000400000795d */ /* 0x000fea0003800000 */
[----:B------:R-:W-:Y:S05]  /*0100*/  BRA `(.L_x_2) ;  /* 0x0000000000b87947 */ /* 0x000fea0003800000 */
.L_x_1:
[----:B------:R-:W2:Y:S04]  /*0110*/  LDG.E R6, desc[UR4][R2.64+0x10] ;  /* 0x0000100402067981 */ /* 0x000ea8000c1e1900 */
[----:B------:R-:W3:Y:S01]  /*0120*/  LDG.E.64 R4, desc[UR4][R2.64] ;  /* 0x0000000402047981 */ /* 0x000ee2000c1e1b00 */
[----:B--2---:R-:W-:-:S05]  /*0130*/  VIADD R7, R6, 0xffffffff ;  /* 0xffffffff06077836 */ /* 0x004fca0000000000 */
[----:B------:R-:W-:-:S04]  /*0140*/  LOP3.LUT R9, R7, R0, RZ, 0xc0, !PT ;  /* 0x0000000007097212 */ /* 0x000fc800078ec0ff */
[----:B---3--:R-:W-:-:S04]  /*0150*/  IADD3 R6, P0, PT, R9, R4, RZ ;  /* 0x0000000409067210 */ /* 0x008fc80007f1e0ff */
[C---:B------:R-:W-:Y:S02]  /*0160*/  LEA.HI.X.SX32 R7, R9.reuse, R5, 0x1, P0 ;  /* 0x0000000509077211 */ /* 0x040fe400000f0eff */
[----:B------:R-:W2:Y:S04]  /*0170*/  LDG.E.64 R4, desc[UR4][R2.64+0x8] ;  /* 0x0000080402047981 */ /* 0x000ea8000c1e1b00 */
[----:B------:R-:W3:Y:S01]  /*0180*/  LD.E.U8 R6, desc[UR4][R6.64] ;  /* 0x0000000406067980 */ /* 0x000ee2000c101100 */
[----:B------:R-:W-:Y:S02]  /*0190*/  IMAD R9, R9, 0x9, RZ ;  /* 0x0000000909097824 */ /* 0x000fe400078e02ff */
[----:B---3--:R-:W-:-:S06]  /*01a0*/  IMAD.SHL.U32 R8, R6, 0x2, RZ ;  /* 0x0000000206087824 */ /* 0x008fcc00078e00ff */
[----:B------:R-:W0:Y:S01]  /*01b0*/  LDC.U16 R8, c[0x3][R8] ;  /* 0x00c0000008087b82 */ /* 0x000e220000000400 */
[----:B--2---:R-:W-:-:S04]  /*01c0*/  IADD3 R4, P0, PT, R9, R4, RZ ;  /* 0x0000000409047210 */ /* 0x004fc80007f1e0ff */
[----:B------:R-:W-:Y:S02]  /*01d0*/  LEA.HI.X.SX32 R5, R9, R5, 0x1, P0 ;  /* 0x0000000509057211 */ /* 0x000fe400000f0eff */
[--C-:B0-----:R-:W-:Y:S02]  /*01e0*/  SHF.R.U32.HI R10, RZ, 0x1, R8.reuse ;  /* 0x00000001ff0a7819 */ /* 0x101fe40000011608 */
[--C-:B------:R-:W-:Y:S02]  /*01f0*/  SHF.R.U32.HI R11, RZ, 0x2, R8.reuse ;  /* 0x00000002ff0b7819 */ /* 0x100fe40000011608 */
[----:B------:R-:W-:Y:S02]  /*0200*/  SHF.R.U32.HI R12, RZ, 0x3, R8 ;  /* 0x00000003ff0c7819 */ /* 0x000fe40000011608 */
[----:B------:R-:W-:Y:S02]  /*0210*/  LOP3.LUT R9, R8, 0x1, RZ, 0xc0, !PT ;  /* 0x0000000108097812 */ /* 0x000fe400078ec0ff */
[----:B------:R-:W-:-:S02]  /*0220*/  LOP3.LUT R7, R10, 0x1, RZ, 0xc0, !PT ;  /* 0x000000010a077812 */ /* 0x000fc400078ec0ff */
[----:B------:R-:W-:Y:S02]  /*0230*/  LOP3.LUT R11, R11, 0x1, RZ, 0xc0, !PT ;  /* 0x000000010b0b7812 */ /* 0x000fe400078ec0ff */
[----:B------:R-:W-:Y:S02]  /*0240*/  LOP3.LUT R13, R12, 0x1, RZ, 0xc0, !PT ;  /* 0x000000010c0d7812 */ /* 0x000fe400078ec0ff */
[--C-:B------:R-:W-:Y:S02]  /*0250*/  SHF.R.U32.HI R10, RZ, 0x4, R8.reuse ;  /* 0x00000004ff0a7819 */ /* 0x100fe40000011608 */
[--C-:B------:R-:W-:Y:S02]  /*0260*/  SHF.R.U32.HI R12, RZ, 0x5, R8.reuse ;  /* 0x00000005ff0c7819 */ /* 0x100fe40000011608 */
[----:B------:R-:W-:Y:S02]  /*0270*/  SHF.R.U32.HI R14, RZ, 0x6, R8 ;  /* 0x00000006ff0e7819 */ /* 0x000fe40000011608 */
[----:B------:R-:W-:-:S02]  /*0280*/  LOP3.LUT R6, R8, 0x80, RZ, 0xc0, !PT ;  /* 0x0000008008067812 */ /* 0x000fc400078ec0ff */
[----:B------:R-:W-:Y:S01]  /*0290*/  SHF.R.U32.HI R16, RZ, 0x8, R8 ;  /* 0x00000008ff107819 */ /* 0x000fe20000011608 */
[----:B------:R0:W-:Y:S01]  /*02a0*/  ST.E.U8 desc[UR4][R4.64], R9 ;  /* 0x0000000904007985 */ /* 0x0001e2000c101104 */
[----:B------:R-:W-:Y:S02]  /*02b0*/  LOP3.LUT R15, R10, 0x1, RZ, 0xc0, !PT ;  /* 0x000000010a0f7812 */ /* 0x000fe400078ec0ff */
[----:B------:R-:W-:Y:S01]  /*02c0*/  LOP3.LUT R17, R12, 0x1, RZ, 0xc0, !PT ;  /* 0x000000010c117812 */ /* 0x000fe200078ec0ff */
[----:B------:R1:W-:Y:S04]  /*02d0*/  ST.E.U8 desc[UR4][R4.64+0x1], R7 ;  /* 0x0000010704007985 */ /* 0x0003e8000c101104 */
[----:B------:R2:W-:Y:S01]  /*02e0*/  ST.E.U8 desc[UR4][R4.64+0x2], R11 ;  /* 0x0000020b04007985 */ /* 0x0005e2000c101104 */
[----:B0-----:R-:W-:-:S02]  /*02f0*/  LOP3.LUT R9, R14, 0x1, RZ, 0xc0, !PT ;  /* 0x000000010e097812 */ /* 0x001fc400078ec0ff */
[----:B-1----:R-:W-:Y:S02]  /*0300*/  SHF.R.U32.HI R7, RZ, 0x7, R6 ;  /* 0x00000007ff077819 */ /* 0x002fe40000011606 */
[----:B--2---:R-:W-:Y:S01]  /*0310*/  LOP3.LUT R11, R16, 0x1, RZ, 0xc0, !PT ;  /* 0x00000001100b7812 */ /* 0x004fe200078ec0ff */
[----:B------:R-:W-:Y:S04]  /*0320*/  ST.E.U8 desc[UR4][R4.64+0x3], R13 ;  /* 0x0000030d04007985 */ /* 0x000fe8000c101104 */
[----:B------:R-:W-:Y:S04]  /*0330*/  ST.E.U8 desc[UR4][R4.64+0x4], R15 ;  /* 0x0000040f04007985 */ /* 0x000fe8000c101104 */
[----:B------:R-:W-:Y:S04]  /*0340*/  ST.E.U8 desc[UR4][R4.64+0x5], R17 ;  /* 0x0000051104007985 */ /* 0x000fe8000c101104 */
[----:B------:R-:W-:Y:S04]  /*0350*/  ST.E.U8 desc[UR4][R4.64+0x6], R9 ;  /* 0x0000060904007985 */ /* 0x000fe8000c101104 */
[----:B------:R-:W-:Y:S04]  /*0360*/  ST.E.U8 desc[UR4][R4.64+0x7], R7 ;  /* 0x0000070704007985 */ /* 0x000fe8000c101104 */
[----:B------:R0:W-:Y:S01]  /*0370*/  ST.E.U8 desc[UR4][R4.64+0x8], R11 ;  /* 0x0000080b04007985 */ /* 0x0001e2000c101104 */
[----:B------:R-:W-:Y:S06]  /*0380*/  MEMBAR.SC.SYS ;  /* 0x0000000000007992 */ /* 0x000fec0000003000 */
[----:B------:R-:W-:-:S00]  /*0390*/  ERRBAR ;  /* 0x00000000000079ab */ /* 0x000fc00000000000 */
[----:B------:R-:W-:Y:S06]  /*03a0*/  CGAERRBAR ;  /* 0x00000000000075ab */ /* 0x000fec0000000000 */
[----:B------:R-:W-:Y:S04]  /*03b0*/  CCTL.IVALL ;  /* 0x00000000ff00798f */ /* 0x000fe80002000000 */
[----:B0-----:R-:W2:Y:S01]  /*03c0*/  LDG.E.64 R4, desc[UR4][R2.64+0x20] ;  /* 0x0000200402047981 */ /* 0x001ea2000c1e1b00 */
[----:B------:R-:W-:-:S05]  /*03d0*/  VIADD R0, R0, 0x1 ;  /* 0x0000000100007836 */ /* 0x000fca0000000000 */
[----:B--2---:R0:W-:Y:S02]  /*03e0*/  ATOM.E.EXCH.STRONG.GPU PT, RZ, desc[UR4][R4.64], R0 ;  /* 0x8000000004ff798a */ /* 0x0041e4000c1ef104 */
.L_x_2:
[----:B------:R-:W-:Y:S05]  /*03f0*/  BSYNC B0 ;  /* 0x0000000000007941 */ /* 0x000fea0003800000 */
.L_x_0:
[----:B0-----:R-:W2:Y:S04]  /*0400*/  LDG.E.64 R4, desc[UR4][R2.64+0x28] ;  /* 0x0000280402047981 */ /* 0x001ea8000c1e1b00 */
[----:B--2---:R-:W2:Y:S02]  /*0410*/  ATOM.E.OR.STRONG.GPU PT, R4, desc[UR4][R4.64], RZ ;  /* 0x800000ff0404798a */ /* 0x004ea4000b1ef104 */
[----:B--2---:R-:W-:-:S13]  /*0420*/  ISETP.NE.AND P0, PT, R4, RZ, PT ;  /* 0x000000ff0400720c */ /* 0x004fda0003f05270 */
[----:B------:R-:W-:Y:S05]  /*0430*/  @P0 BRA `(.L_x_3) ;  /* 0xfffffffc00140947 */ /* 0x000fea000383ffff */
[----:B------:R-:W-:Y:S05]  /*0440*/  EXIT ;  /* 0x000000000000794d */ /* 0x000fea0003800000 */
.L_x_4:
[----:B------:R-:W-:-:S00]  /*0450*/  BRA `(.L_x_4) ;  /* 0xfffffffc00fc7947 */ /* 0x000fc0000383ffff */
[----:B------:R-:W-:-:S00]  /*0460*/  NOP ;  /* 0x0000000000007918 */ /* 0x000fc00000000000 */
        /* <DEDUP_REMOVED lines=9> */
.L_x_5:


//--------------------- .nv.shared.reserved.0     --------------------------
	.section	.nv.shared.reserved.0,"aw",@nobits
	.weak		__nv_reservedSMEM_offset_0_alias
	.size		__nv_reservedSMEM_offset_0_alias, 0, 64
	.other		__nv_reservedSMEM_offset_0_alias,@"STO_CUDA_RESERVED_SHARED STV_DEFAULT"
__nv_reservedSMEM_offset_0_alias:
	.zero		0
	.zero		64


//--------------------- .nv.global                --------------------------
	.section	.nv.global,"aw",@nobits
	.align	8
.nv.global:
	.type		g_state,@object
	.size		g_state,(.L_1 - g_state)
g_state:
	.zero		48
.L_1:


//--------------------- .nv.constant0.lut_persistent_kernel --------------------------
	.section	.nv.constant0.lut_persistent_kernel,"a",@progbits
	.sectionflags	@""
	.align	4
.nv.constant0.lut_persistent_kernel:
	.zero		896


//--------------------- SYMBOLS --------------------------

	.type		.nv.reservedSmem.offset0,@object
	.size		.nv.reservedSmem.offset0,0x4
